//
// Generated by NVIDIA NVVM Compiler
//
// Compiler Build ID: CL-36424714
// Cuda compilation tools, release 13.0, V13.0.88
// Based on NVVM 20.0.0
//

.version 9.0
.target sm_100
.address_size 64

	// .globl	_Z17prefix_sum_kernelPyS_yi

.visible .entry _Z17prefix_sum_kernelPyS_yi(
	.param .u64 .ptr .align 1 _Z17prefix_sum_kernelPyS_yi_param_0,
	.param .u64 .ptr .align 1 _Z17prefix_sum_kernelPyS_yi_param_1,
	.param .u64 _Z17prefix_sum_kernelPyS_yi_param_2,
	.param .u32 _Z17prefix_sum_kernelPyS_yi_param_3
)
{
	.reg .pred 	%p<3>;
	.reg .b32 	%r<6>;
	.reg .b64 	%rd<20>;

	ld.param.u64 	%rd5, [_Z17prefix_sum_kernelPyS_yi_param_0];
	ld.param.u64 	%rd6, [_Z17prefix_sum_kernelPyS_yi_param_1];
	ld.param.u64 	%rd4, [_Z17prefix_sum_kernelPyS_yi_param_2];
	ld.param.u32 	%r2, [_Z17prefix_sum_kernelPyS_yi_param_3];
	cvta.to.global.u64 	%rd1, %rd6;
	cvta.to.global.u64 	%rd2, %rd5;
	mov.u32 	%r3, %ntid.x;
	mov.u32 	%r4, %ctaid.x;
	mov.u32 	%r5, %tid.x;
	mad.lo.s32 	%r1, %r3, %r4, %r5;
	setp.ge.s32 	%p1, %r1, %r2;
	@%p1 bra 	$L__BB0_4;
	cvt.s64.s32 	%rd3, %r1;
	setp.ge.u64 	%p2, %rd3, %rd4;
	@%p2 bra 	$L__BB0_3;
	shl.b64 	%rd16, %rd3, 3;
	add.s64 	%rd17, %rd2, %rd16;
	ld.global.u64 	%rd18, [%rd17];
	add.s64 	%rd19, %rd1, %rd16;
	st.global.u64 	[%rd19], %rd18;
	bra.uni 	$L__BB0_4;
$L__BB0_3:
	shl.b64 	%rd7, %rd3, 3;
	add.s64 	%rd8, %rd2, %rd7;
	ld.global.u64 	%rd9, [%rd8];
	sub.s64 	%rd10, %rd3, %rd4;
	shl.b64 	%rd11, %rd10, 3;
	add.s64 	%rd12, %rd2, %rd11;
	ld.global.u64 	%rd13, [%rd12];
	add.s64 	%rd14, %rd13, %rd9;
	add.s64 	%rd15, %rd1, %rd7;
	st.global.u64 	[%rd15], %rd14;
$L__BB0_4:
	ret;

}
	// .globl	_Z11copy_kernelPyS_i
.visible .entry _Z11copy_kernelPyS_i(
	.param .u64 .ptr .align 1 _Z11copy_kernelPyS_i_param_0,
	.param .u64 .ptr .align 1 _Z11copy_kernelPyS_i_param_1,
	.param .u32 _Z11copy_kernelPyS_i_param_2
)
{
	.reg .pred 	%p<2>;
	.reg .b32 	%r<6>;
	.reg .b64 	%rd<9>;

	ld.param.u64 	%rd1, [_Z11copy_kernelPyS_i_param_0];
	ld.param.u64 	%rd2, [_Z11copy_kernelPyS_i_param_1];
	ld.param.u32 	%r2, [_Z11copy_kernelPyS_i_param_2];
	mov.u32 	%r3, %ntid.x;
	mov.u32 	%r4, %ctaid.x;
	mov.u32 	%r5, %tid.x;
	mad.lo.s32 	%r1, %r3, %r4, %r5;
	setp.ge.s32 	%p1, %r1, %r2;
	@%p1 bra 	$L__BB1_2;
	cvta.to.global.u64 	%rd3, %rd2;
	cvta.to.global.u64 	%rd4, %rd1;
	mul.wide.s32 	%rd5, %r1, 8;
	add.s64 	%rd6, %rd3, %rd5;
	ld.global.u64 	%rd7, [%rd6];
	add.s64 	%rd8, %rd4, %rd5;
	st.global.u64 	[%rd8], %rd7;
$L__BB1_2:
	ret;

}


// ===== COMPILED SASS (sm_100) =====

	.target	sm_100

	.elftype	@"ET_EXEC"


//--------------------- .note.nv.tkinfo           --------------------------
	.section	.note.nv.tkinfo,"",@"SHT_NOTE"
	.sectionflags	@"SHF_NOTE_NV_TKINFO"
	.tkinfo
        /*0018*/ 	.word	0x00000002
        /*0030*/ 	.string	""
        /*0030*/ 	.string	"ptxas"
        /*0030*/ 	.string	"Cuda compilation tools, release 13.0, V13.0.88"
        /*0030*/ 	.string	"Build cuda_13.0.r13.0/compiler.36424714_0"
        /*0030*/ 	.string	"-arch sm_100 -m 64 "



//--------------------- .note.nv.cuinfo           --------------------------
	.section	.note.nv.cuinfo,"",@"SHT_NOTE"
	.sectionflags	@"SHF_NOTE_NV_CUINFO"
        /*0018*/ 	.short	0x0002
        /*001a*/ 	.short	0x0064
        /*001c*/ 	.short	0x0082
	.zero		2


//--------------------- .nv.info                  --------------------------
	.section	.nv.info,"",@"SHT_CUDA_INFO"
	.align	4


	//----- nvinfo : EIATTR_REGCOUNT
	.align		4
        /*0000*/ 	.byte	0x04, 0x2f
        /*0002*/ 	.short	(.L_1 - .L_0)
	.align		4
.L_0:
        /*0004*/ 	.word	index@(_Z17prefix_sum_kernelPyS_yi)
        /*0008*/ 	.word	0x0000000c


	//----- nvinfo : EIATTR_FRAME_SIZE
	.align		4
.L_1:
        /*000c*/ 	.byte	0x04, 0x11
        /*000e*/ 	.short	(.L_3 - .L_2)
	.align		4
.L_2:
        /*0010*/ 	.word	index@(_Z17prefix_sum_kernelPyS_yi)
        /*0014*/ 	.word	0x00000000


	//----- nvinfo : EIATTR_REGCOUNT
	.align		4
.L_3:
        /*0018*/ 	.byte	0x04, 0x2f
        /*001a*/ 	.short	(.L_5 - .L_4)
	.align		4
.L_4:
        /*001c*/ 	.word	index@(_Z11copy_kernelPyS_i)
        /*0020*/ 	.word	0x0000000a


	//----- nvinfo : EIATTR_FRAME_SIZE
	.align		4
.L_5:
        /*0024*/ 	.byte	0x04, 0x11
        /*0026*/ 	.short	(.L_7 - .L_6)
	.align		4
.L_6:
        /*0028*/ 	.word	index@(_Z11copy_kernelPyS_i)
        /*002c*/ 	.word	0x00000000


	//----- nvinfo : EIATTR_MIN_STACK_SIZE
	.align		4
.L_7:
        /*0030*/ 	.byte	0x04, 0x12
        /*0032*/ 	.short	(.L_9 - .L_8)
	.align		4
.L_8:
        /*0034*/ 	.word	index@(_Z11copy_kernelPyS_i)
        /*0038*/ 	.word	0x00000000


	//----- nvinfo : EIATTR_MIN_STACK_SIZE
	.align		4
.L_9:
        /*003c*/ 	.byte	0x04, 0x12
        /*003e*/ 	.short	(.L_11 - .L_10)
	.align		4
.L_10:
        /*0040*/ 	.word	index@(_Z17prefix_sum_kernelPyS_yi)
        /*0044*/ 	.word	0x00000000
.L_11:


//--------------------- .nv.compat                --------------------------
	.section	.nv.compat,"",@"SHT_CUDA_COMPAT_INFO"
	.align	4
        /*0000*/ 	.byte	0x02, 0x09, 0x00, 0x00, 0x02, 0x02, 0x01, 0x00, 0x02, 0x05, 0x05, 0x00, 0x03, 0x07, 0x01, 0x01
        /*0010*/ 	.byte	0x02, 0x03, 0x00, 0x00, 0x02, 0x06, 0x01, 0x00, 0x04, 0x0b, 0x08, 0x00, 0x09, 0x00, 0x00, 0x00
        /*0020*/ 	.byte	0x00, 0x00, 0x00, 0x00


//--------------------- .nv.info._Z11copy_kernelPyS_i --------------------------
	.section	.nv.info._Z11copy_kernelPyS_i,"",@"SHT_CUDA_INFO"
	.sectionflags	@""
	.align	4


	//----- nvinfo : EIATTR_CUDA_API_VERSION
	.align		4
        /*0000*/ 	.byte	0x04, 0x37
        /*0002*/ 	.short	(.L_13 - .L_12)
.L_12:
        /*0004*/ 	.word	0x00000082


	//----- nvinfo : EIATTR_KPARAM_INFO
	.align		4
.L_13:
        /*0008*/ 	.byte	0x04, 0x17
        /*000a*/ 	.short	(.L_15 - .L_14)
.L_14:
        /*000c*/ 	.word	0x00000000
        /*0010*/ 	.short	0x0002
        /*0012*/ 	.short	0x0010
        /*0014*/ 	.byte	0x00, 0xf0, 0x11, 0x00


	//----- nvinfo : EIATTR_KPARAM_INFO
	.align		4
.L_15:
        /*0018*/ 	.byte	0x04, 0x17
        /*001a*/ 	.short	(.L_17 - .L_16)
.L_16:
        /*001c*/ 	.word	0x00000000
        /*0020*/ 	.short	0x0001
        /*0022*/ 	.short	0x0008
        /*0024*/ 	.byte	0x00, 0xf5, 0x21, 0x00


	//----- nvinfo : EIATTR_KPARAM_INFO
	.align		4
.L_17:
        /*0028*/ 	.byte	0x04, 0x17
        /*002a*/ 	.short	(.L_19 - .L_18)
.L_18:
        /*002c*/ 	.word	0x00000000
        /*0030*/ 	.short	0x0000
        /*0032*/ 	.short	0x0000
        /*0034*/ 	.byte	0x00, 0xf5, 0x21, 0x00


	//----- nvinfo : EIATTR_SPARSE_MMA_MASK
	.align		4
.L_19:
        /*0038*/ 	.byte	0x03, 0x50
        /*003a*/ 	.short	0x0000


	//----- nvinfo : EIATTR_MAXREG_COUNT
	.align		4
        /*003c*/ 	.byte	0x03, 0x1b
        /*003e*/ 	.short	0x00ff


	//----- nvinfo : EIATTR_MERCURY_ISA_VERSION
	.align		4
        /*0040*/ 	.byte	0x03, 0x5f
        /*0042*/ 	.short	0x0101


	//----- nvinfo : EIATTR_VRC_CTA_INIT_COUNT
	.align		4
        /*0044*/ 	.byte	0x02, 0x4a
	.zero		1
	.zero		1


	//----- nvinfo : EIATTR_EXIT_INSTR_OFFSETS
	.align		4
        /*0048*/ 	.byte	0x04, 0x1c
        /*004a*/ 	.short	(.L_21 - .L_20)


	//   ....[0]....
.L_20:
        /*004c*/ 	.word	0x00000070


	//   ....[1]....
        /*0050*/ 	.word	0x000000f0


	//----- nvinfo : EIATTR_CBANK_PARAM_SIZE
	.align		4
.L_21:
        /*0054*/ 	.byte	0x03, 0x19
        /*0056*/ 	.short	0x0014


	//----- nvinfo : EIATTR_PARAM_CBANK
	.align		4
        /*0058*/ 	.byte	0x04, 0x0a
        /*005a*/ 	.short	(.L_23 - .L_22)
	.align		4
.L_22:
        /*005c*/ 	.word	index@(.nv.constant0._Z11copy_kernelPyS_i)
        /*0060*/ 	.short	0x0380
        /*0062*/ 	.short	0x0014


	//----- nvinfo : EIATTR_SW_WAR
	.align		4
.L_23:
        /*0064*/ 	.byte	0x04, 0x36
        /*0066*/ 	.short	(.L_25 - .L_24)
.L_24:
        /*0068*/ 	.word	0x00000008
.L_25:


//--------------------- .nv.info._Z17prefix_sum_kernelPyS_yi --------------------------
	.section	.nv.info._Z17prefix_sum_kernelPyS_yi,"",@"SHT_CUDA_INFO"
	.sectionflags	@""
	.align	4


	//----- nvinfo : EIATTR_CUDA_API_VERSION
	.align		4
        /*0000*/ 	.byte	0x04, 0x37
        /*0002*/ 	.short	(.L_27 - .L_26)
.L_26:
        /*0004*/ 	.word	0x00000082


	//----- nvinfo : EIATTR_KPARAM_INFO
	.align		4
.L_27:
        /*0008*/ 	.byte	0x04, 0x17
        /*000a*/ 	.short	(.L_29 - .L_28)
.L_28:
        /*000c*/ 	.word	0x00000000
        /*0010*/ 	.short	0x0003
        /*0012*/ 	.short	0x0018
        /*0014*/ 	.byte	0x00, 0xf0, 0x11, 0x00


	//----- nvinfo : EIATTR_KPARAM_INFO
	.align		4
.L_29:
        /*0018*/ 	.byte	0x04, 0x17
        /*001a*/ 	.short	(.L_31 - .L_30)
.L_30:
        /*001c*/ 	.word	0x00000000
        /*0020*/ 	.short	0x0002
        /*0022*/ 	.short	0x0010
        /*0024*/ 	.byte	0x00, 0xf0, 0x21, 0x00


	//----- nvinfo : EIATTR_KPARAM_INFO
	.align		4
.L_31:
        /*0028*/ 	.byte	0x04, 0x17
        /*002a*/ 	.short	(.L_33 - .L_32)
.L_32:
        /*002c*/ 	.word	0x00000000
        /*0030*/ 	.short	0x0001
        /*0032*/ 	.short	0x0008
        /*0034*/ 	.byte	0x00, 0xf5, 0x21, 0x00


	//----- nvinfo : EIATTR_KPARAM_INFO
	.align		4
.L_33:
        /*0038*/ 	.byte	0x04, 0x17
        /*003a*/ 	.short	(.L_35 - .L_34)
.L_34:
        /*003c*/ 	.word	0x00000000
        /*0040*/ 	.short	0x0000
        /*0042*/ 	.short	0x0000
        /*0044*/ 	.byte	0x00, 0xf5, 0x21, 0x00


	//----- nvinfo : EIATTR_SPARSE_MMA_MASK
	.align		4
.L_35:
        /*0048*/ 	.byte	0x03, 0x50
        /*004a*/ 	.short	0x0000


	//----- nvinfo : EIATTR_MAXREG_COUNT
	.align		4
        /*004c*/ 	.byte	0x03, 0x1b
        /*004e*/ 	.short	0x00ff


	//----- nvinfo : EIATTR_MERCURY_ISA_VERSION
	.align		4
        /*0050*/ 	.byte	0x03, 0x5f
        /*0052*/ 	.short	0x0101


	//----- nvinfo : EIATTR_VRC_CTA_INIT_COUNT
	.align		4
        /*0054*/ 	.byte	0x02, 0x4a
	.zero		1
	.zero		1


	//----- nvinfo : EIATTR_EXIT_INSTR_OFFSETS
	.align		4
        /*0058*/ 	.byte	0x04, 0x1c
        /*005a*/ 	.short	(.L_37 - .L_36)


	//   ....[0]....
.L_36:
        /*005c*/ 	.word	0x00000070


	//   ....[1]....
        /*0060*/ 	.word	0x00000170


	//   ....[2]....
        /*0064*/ 	.word	0x00000280


	//----- nvinfo : EIATTR_CRS_STACK_SIZE
	.align		4
.L_37:
        /*0068*/ 	.byte	0x04, 0x1e
        /*006a*/ 	.short	(.L_39 - .L_38)
.L_38:
        /*006c*/ 	.word	0x00000000


	//----- nvinfo : EIATTR_CBANK_PARAM_SIZE
	.align		4
.L_39:
        /*0070*/ 	.byte	0x03, 0x19
        /*0072*/ 	.short	0x001c


	//----- nvinfo : EIATTR_PARAM_CBANK
	.align		4
        /*0074*/ 	.byte	0x04, 0x0a
        /*0076*/ 	.short	(.L_41 - .L_40)
	.align		4
.L_40:
        /*0078*/ 	.word	index@(.nv.constant0._Z17prefix_sum_kernelPyS_yi)
        /*007c*/ 	.short	0x0380
        /*007e*/ 	.short	0x001c


	//----- nvinfo : EIATTR_SW_WAR
	.align		4
.L_41:
        /*0080*/ 	.byte	0x04, 0x36
        /*0082*/ 	.short	(.L_43 - .L_42)
.L_42:
        /*0084*/ 	.word	0x00000008
.L_43:


//--------------------- .nv.callgraph             --------------------------
	.section	.nv.callgraph,"",@"SHT_CUDA_CALLGRAPH"
	.align	4
	.sectionentsize	8
	.align		4
        /*0000*/ 	.word	0x00000000
	.align		4
        /*0004*/ 	.word	0xffffffff
	.align		4
        /*0008*/ 	.word	0x00000000
	.align		4
        /*000c*/ 	.word	0xfffffffe
	.align		4
        /*0010*/ 	.word	0x00000000
	.align		4
        /*0014*/ 	.word	0xfffffffd
	.align		4
        /*0018*/ 	.word	0x00000000
	.align		4
        /*001c*/ 	.word	0xfffffffc


//--------------------- .text._Z11copy_kernelPyS_i --------------------------
	.section	.text._Z11copy_kernelPyS_i,"ax",@progbits
	.align	128
        .global         _Z11copy_kernelPyS_i
        .type           _Z11copy_kernelPyS_i,@function
        .size           _Z11copy_kernelPyS_i,(.L_x_3 - _Z11copy_kernelPyS_i)
        .other          _Z11copy_kernelPyS_i,@"STO_CUDA_ENTRY STV_DEFAULT"
_Z11copy_kernelPyS_i:
.text._Z11copy_kernelPyS_i:
[----:B------:R-:W-:Y:S01]  /*0000*/  LDC R1, c[0x0][0x37c] ;  /* 0x0000df00ff017b82 */ /* 0x000fe20000000800 */
[----:B------:R-:W0:Y:S01]  /*0010*/  S2R R7, SR_CTAID.X ;  /* 0x0000000000077919 */ /* 0x000e220000002500 */
[----:B------:R-:W0:Y:S01]  /*0020*/  LDCU UR4, c[0x0][0x360] ;  /* 0x00006c00ff0477ac */ /* 0x000e220008000800 */
[----:B------:R-:W0:Y:S01]  /*0030*/  S2R R0, SR_TID.X ;  /* 0x0000000000007919 */ /* 0x000e220000002100 */
[----:B------:R-:W1:Y:S01]  /*0040*/  LDCU UR5, c[0x0][0x390] ;  /* 0x00007200ff0577ac */ /* 0x000e620008000800 */
[----:B0-----:R-:W-:-:S05]  /*0050*/  IMAD R7, R7, UR4, R0 ;  /* 0x0000000407077c24 */ /* 0x001fca000f8e0200 */
[----:B-1----:R-:W-:-:S13]  /*0060*/  ISETP.GE.AND P0, PT, R7, UR5, PT ;  /* 0x0000000507007c0c */ /* 0x002fda000bf06270 */
[----:B------:R-:W-:Y:S05]  /*0070*/  @P0 EXIT ;  /* 0x000000000000094d */ /* 0x000fea0003800000 */
[----:B------:R-:W0:Y:S01]  /*0080*/  LDC.64 R2, c[0x0][0x388] ;  /* 0x0000e200ff027b82 */ /* 0x000e220000000a00 */
[----:B------:R-:W1:Y:S07]  /*0090*/  LDCU.64 UR4, c[0x0][0x358] ;  /* 0x00006b00ff0477ac */ /* 0x000e6e0008000a00 */
[----:B------:R-:W2:Y:S01]  /*00a0*/  LDC.64 R4, c[0x0][0x380] ;  /* 0x0000e000ff047b82 */ /* 0x000ea20000000a00 */
[----:B0-----:R-:W-:-:S06]  /*00b0*/  IMAD.WIDE R2, R7, 0x8, R2 ;  /* 0x0000000807027825 */ /* 0x001fcc00078e0202 */
[----:B-1----:R-:W3:Y:S01]  /*00c0*/  LDG.E.64 R2, desc[UR4][R2.64] ;  /* 0x0000000402027981 */ /* 0x002ee2000c1e1b00 */
[----:B--2---:R-:W-:-:S05]  /*00d0*/  IMAD.WIDE R4, R7, 0x8, R4 ;  /* 0x0000000807047825 */ /* 0x004fca00078e0204 */
[----:B---3--:R-:W-:Y:S01]  /*00e0*/  STG.E.64 desc[UR4][R4.64], R2 ;  /* 0x0000000204007986 */ /* 0x008fe2000c101b04 */
[----:B------:R-:W-:Y:S05]  /*00f0*/  EXIT ;  /* 0x000000000000794d */ /* 0x000fea0003800000 */
.L_x_0:
[----:B------:R-:W-:-:S00]  /*0100*/  BRA `(.L_x_0) ;  /* 0xfffffffc00fc7947 */ /* 0x000fc0000383ffff */
[----:B------:R-:W-:-:S00]  /*0110*/  NOP ;  /* 0x0000000000007918 */ /* 0x000fc00000000000 */
        /* <DEDUP_REMOVED lines=14> */
.L_x_3:


//--------------------- .text._Z17prefix_sum_kernelPyS_yi --------------------------
	.section	.text._Z17prefix_sum_kernelPyS_yi,"ax",@progbits
	.align	128
        .global         _Z17prefix_sum_kernelPyS_yi
        .type           _Z17prefix_sum_kernelPyS_yi,@function
        .size           _Z17prefix_sum_kernelPyS_yi,(.L_x_4 - _Z17prefix_sum_kernelPyS_yi)
        .other          _Z17prefix_sum_kernelPyS_yi,@"STO_CUDA_ENTRY STV_DEFAULT"
_Z17prefix_sum_kernelPyS_yi:
.text._Z17prefix_sum_kernelPyS_yi:
        /* <DEDUP_REMOVED lines=8> */
[----:B------:R-:W0:Y:S01]  /*0080*/  LDCU.64 UR6, c[0x0][0x390] ;  /* 0x00007200ff0677ac */ /* 0x000e220008000a00 */
[----:B------:R-:W-:Y:S01]  /*0090*/  SHF.R.S32.HI R3, RZ, 0x1f, R0 ;  /* 0x0000001fff037819 */ /* 0x000fe20000011400 */
[----:B------:R-:W1:Y:S01]  /*00a0*/  LDCU.64 UR4, c[0x0][0x358] ;  /* 0x00006b00ff0477ac */ /* 0x000e620008000a00 */
[----:B0-----:R-:W-:-:S04]  /*00b0*/  ISETP.GE.U32.AND P0, PT, R0, UR6, PT ;  /* 0x0000000600007c0c */ /* 0x001fc8000bf06070 */
[----:B------:R-:W-:-:S13]  /*00c0*/  ISETP.GE.U32.AND.EX P0, PT, R3, UR7, PT, P0 ;  /* 0x0000000703007c0c */ /* 0x000fda000bf06100 */
[----:B-1----:R-:W-:Y:S05]  /*00d0*/  @P0 BRA `(.L_x_1) ;  /* 0x0000000000280947 */ /* 0x002fea0003800000 */
[----:B------:R-:W0:Y:S01]  /*00e0*/  LDCU.128 UR8, c[0x0][0x380] ;  /* 0x00007000ff0877ac */ /* 0x000e220008000c00 */
[C---:B------:R-:W-:Y:S01]  /*00f0*/  IMAD.SHL.U32 R4, R0.reuse, 0x8, RZ ;  /* 0x0000000800047824 */ /* 0x040fe200078e00ff */
[----:B------:R-:W-:-:S04]  /*0100*/  SHF.L.U64.HI R0, R0, 0x3, R3 ;  /* 0x0000000300007819 */ /* 0x000fc80000010203 */
[----:B0-----:R-:W-:-:S04]  /*0110*/  IADD3 R2, P0, PT, R4, UR8, RZ ;  /* 0x0000000804027c10 */ /* 0x001fc8000ff1e0ff */
[----:B------:R-:W-:-:S06]  /*0120*/  IADD3.X R3, PT, PT, R0, UR9, RZ, P0, !PT ;  /* 0x0000000900037c10 */ /* 0x000fcc00087fe4ff */
[----:B------:R-:W2:Y:S01]  /*0130*/  LDG.E.64 R2, desc[UR4][R2.64] ;  /* 0x0000000402027981 */ /* 0x000ea2000c1e1b00 */
[----:B------:R-:W-:-:S04]  /*0140*/  IADD3 R4, P0, PT, R4, UR10, RZ ;  /* 0x0000000a04047c10 */ /* 0x000fc8000ff1e0ff */
[----:B------:R-:W-:-:S05]  /*0150*/  IADD3.X R5, PT, PT, R0, UR11, RZ, P0, !PT ;  /* 0x0000000b00057c10 */ /* 0x000fca00087fe4ff */
[----:B--2---:R-:W-:Y:S01]  /*0160*/  STG.E.64 desc[UR4][R4.64], R2 ;  /* 0x0000000204007986 */ /* 0x004fe2000c101b04 */
[----:B------:R-:W-:Y:S05]  /*0170*/  EXIT ;  /* 0x000000000000794d */ /* 0x000fea0003800000 */
.L_x_1:
[----:B------:R-:W0:Y:S01]  /*0180*/  LDCU.128 UR8, c[0x0][0x380] ;  /* 0x00007000ff0877ac */ /* 0x000e220008000c00 */
[C---:B------:R-:W-:Y:S01]  /*0190*/  IMAD.SHL.U32 R8, R0.reuse, 0x8, RZ ;  /* 0x0000000800087824 */ /* 0x040fe200078e00ff */
[C---:B------:R-:W-:Y:S02]  /*01a0*/  IADD3 R2, P0, PT, R0.reuse, -UR6, RZ ;  /* 0x8000000600027c10 */ /* 0x040fe4000ff1e0ff */
[----:B------:R-:W-:Y:S02]  /*01b0*/  SHF.L.U64.HI R0, R0, 0x3, R3 ;  /* 0x0000000300007819 */ /* 0x000fe40000010203 */
[----:B------:R-:W-:Y:S02]  /*01c0*/  IADD3.X R3, PT, PT, R3, ~UR7, RZ, P0, !PT ;  /* 0x8000000703037c10 */ /* 0x000fe400087fe4ff */
[----:B0-----:R-:W-:Y:S02]  /*01d0*/  LEA R4, P1, R2, UR8, 0x3 ;  /* 0x0000000802047c11 */ /* 0x001fe4000f8218ff */
[----:B------:R-:W-:-:S02]  /*01e0*/  IADD3 R6, P2, PT, R8, UR8, RZ ;  /* 0x0000000808067c10 */ /* 0x000fc4000ff5e0ff */
[----:B------:R-:W-:Y:S02]  /*01f0*/  LEA.HI.X R5, R2, UR9, R3, 0x3, P1 ;  /* 0x0000000902057c11 */ /* 0x000fe400088f1c03 */
[----:B------:R-:W-:-:S04]  /*0200*/  IADD3.X R7, PT, PT, R0, UR9, RZ, P2, !PT ;  /* 0x0000000900077c10 */ /* 0x000fc800097fe4ff */
[----:B------:R-:W2:Y:S04]  /*0210*/  LDG.E.64 R4, desc[UR4][R4.64] ;  /* 0x0000000404047981 */ /* 0x000ea8000c1e1b00 */
[----:B------:R-:W2:Y:S01]  /*0220*/  LDG.E.64 R2, desc[UR4][R6.64] ;  /* 0x0000000406027981 */ /* 0x000ea2000c1e1b00 */
[----:B------:R-:W-:-:S04]  /*0230*/  IADD3 R8, P1, PT, R8, UR10, RZ ;  /* 0x0000000a08087c10 */ /* 0x000fc8000ff3e0ff */
[----:B------:R-:W-:Y:S02]  /*0240*/  IADD3.X R9, PT, PT, R0, UR11, RZ, P1, !PT ;  /* 0x0000000b00097c10 */ /* 0x000fe40008ffe4ff */
[----:B--2---:R-:W-:-:S05]  /*0250*/  IADD3 R2, P0, PT, R2, R4, RZ ;  /* 0x0000000402027210 */ /* 0x004fca0007f1e0ff */
[----:B------:R-:W-:-:S05]  /*0260*/  IMAD.X R3, R3, 0x1, R5, P0 ;  /* 0x0000000103037824 */ /* 0x000fca00000e0605 */
[----:B------:R-:W-:Y:S01]  /*0270*/  STG.E.64 desc[UR4][R8.64], R2 ;  /* 0x0000000208007986 */ /* 0x000fe2000c101b04 */
[----:B------:R-:W-:Y:S05]  /*0280*/  EXIT ;  /* 0x000000000000794d */ /* 0x000fea0003800000 */
.L_x_2:
        /* <DEDUP_REMOVED lines=15> */
.L_x_4:


//--------------------- .nv.shared.reserved.0     --------------------------
	.section	.nv.shared.reserved.0,"aw",@nobits
	.weak		__nv_reservedSMEM_offset_0_alias
	.size		__nv_reservedSMEM_offset_0_alias, 0, 64
	.other		__nv_reservedSMEM_offset_0_alias,@"STO_CUDA_RESERVED_SHARED STV_DEFAULT"
__nv_reservedSMEM_offset_0_alias:
	.zero		0
	.zero		64


//--------------------- .nv.constant0._Z11copy_kernelPyS_i --------------------------
	.section	.nv.constant0._Z11copy_kernelPyS_i,"a",@progbits
	.sectionflags	@""
	.align	4
.nv.constant0._Z11copy_kernelPyS_i:
	.zero		916


//--------------------- .nv.constant0._Z17prefix_sum_kernelPyS_yi --------------------------
	.section	.nv.constant0._Z17prefix_sum_kernelPyS_yi,"a",@progbits
	.sectionflags	@""
	.align	4
.nv.constant0._Z17prefix_sum_kernelPyS_yi:
	.zero		924


//--------------------- SYMBOLS --------------------------

	.type		.nv.reservedSmem.offset0,@object
	.size		.nv.reservedSmem.offset0,0x4
